//
// Generated by NVIDIA NVVM Compiler
//
// Compiler Build ID: CL-36424714
// Cuda compilation tools, release 13.0, V13.0.88
// Based on NVVM 20.0.0
//

.version 9.0
.target sm_100
.address_size 64

	// .globl	_Z12tiny_defaultv
.extern .func  (.param .b32 func_retval0) vprintf
(
	.param .b64 vprintf_param_0,
	.param .b64 vprintf_param_1
)
;
.global .align 1 .b8 $str[25] = {100, 101, 102, 97, 117, 108, 116, 32, 115, 116, 114, 101, 97, 109, 32, 115, 116, 97, 114, 116, 101, 100, 32, 10};
.global .align 1 .b8 $str$1[23] = {100, 101, 102, 97, 117, 108, 116, 32, 115, 116, 114, 101, 97, 109, 32, 101, 110, 100, 101, 100, 10, 10};
.global .align 1 .b8 $str$2[25] = {91, 115, 116, 114, 101, 97, 109, 32, 37, 100, 93, 32, 98, 108, 111, 99, 107, 32, 115, 116, 97, 114, 116, 10};
.global .align 1 .b8 $str$3[24] = {91, 115, 116, 114, 101, 97, 109, 32, 37, 100, 93, 32, 98, 108, 111, 99, 107, 32, 101, 110, 100, 10, 10};

.visible .entry _Z12tiny_defaultv()
{
	.reg .pred 	%p<4>;
	.reg .b32 	%r<6>;
	.reg .b64 	%rd<9>;

	mov.u32 	%r1, %tid.x;
	setp.ne.s32 	%p1, %r1, 0;
	@%p1 bra 	$L__BB0_2;
	mov.u64 	%rd2, $str;
	cvta.global.u64 	%rd3, %rd2;
	{ // callseq 0, 0
	.param .b64 param0;
	st.param.b64 	[param0], %rd3;
	.param .b64 param1;
	st.param.b64 	[param1], 0;
	.param .b32 retval0;
	call.uni (retval0), 
	vprintf, 
	(
	param0, 
	param1
	);
	ld.param.b32 	%r2, [retval0];
	} // callseq 0
$L__BB0_2:
	// begin inline asm
	mov.u64 	%rd4, %clock64;
	// end inline asm
$L__BB0_3:
	// begin inline asm
	mov.u64 	%rd5, %clock64;
	// end inline asm
	sub.s64 	%rd6, %rd5, %rd4;
	setp.lt.u64 	%p2, %rd6, 100000000;
	@%p2 bra 	$L__BB0_3;
	setp.ne.s32 	%p3, %r1, 0;
	@%p3 bra 	$L__BB0_6;
	mov.u64 	%rd7, $str$1;
	cvta.global.u64 	%rd8, %rd7;
	{ // callseq 1, 0
	.param .b64 param0;
	st.param.b64 	[param0], %rd8;
	.param .b64 param1;
	st.param.b64 	[param1], 0;
	.param .b32 retval0;
	call.uni (retval0), 
	vprintf, 
	(
	param0, 
	param1
	);
	ld.param.b32 	%r4, [retval0];
	} // callseq 1
$L__BB0_6:
	ret;

}
	// .globl	_Z6workeri
.visible .entry _Z6workeri(
	.param .u32 _Z6workeri_param_0
)
{
	.local .align 8 .b8 	__local_depot1[8];
	.reg .b64 	%SP;
	.reg .b64 	%SPL;
	.reg .pred 	%p<2>;
	.reg .b32 	%r<7>;
	.reg .b64 	%rd<7>;

	mov.u64 	%SPL, __local_depot1;
	cvta.local.u64 	%SP, %SPL;
	ld.param.u32 	%r1, [_Z6workeri_param_0];
	mov.u32 	%r2, %tid.x;
	setp.ne.s32 	%p1, %r2, 0;
	@%p1 bra 	$L__BB1_2;
	add.u64 	%rd1, %SP, 0;
	add.u64 	%rd2, %SPL, 0;
	st.local.u32 	[%rd2], %r1;
	mov.u64 	%rd3, $str$2;
	cvta.global.u64 	%rd4, %rd3;
	{ // callseq 2, 0
	.param .b64 param0;
	st.param.b64 	[param0], %rd4;
	.param .b64 param1;
	st.param.b64 	[param1], %rd1;
	.param .b32 retval0;
	call.uni (retval0), 
	vprintf, 
	(
	param0, 
	param1
	);
	ld.param.b32 	%r3, [retval0];
	} // callseq 2
	st.local.u32 	[%rd2], %r1;
	mov.u64 	%rd5, $str$3;
	cvta.global.u64 	%rd6, %rd5;
	{ // callseq 3, 0
	.param .b64 param0;
	st.param.b64 	[param0], %rd6;
	.param .b64 param1;
	st.param.b64 	[param1], %rd1;
	.param .b32 retval0;
	call.uni (retval0), 
	vprintf, 
	(
	param0, 
	param1
	);
	ld.param.b32 	%r5, [retval0];
	} // callseq 3
$L__BB1_2:
	ret;

}


// ===== COMPILED SASS (sm_100) =====

	.target	sm_100

	.elftype	@"ET_EXEC"


//--------------------- .note.nv.tkinfo           --------------------------
	.section	.note.nv.tkinfo,"",@"SHT_NOTE"
	.sectionflags	@"SHF_NOTE_NV_TKINFO"
	.tkinfo
        /*0018*/ 	.word	0x00000002
        /*0030*/ 	.string	""
        /*0030*/ 	.string	"ptxas"
        /*0030*/ 	.string	"Cuda compilation tools, release 13.0, V13.0.88"
        /*0030*/ 	.string	"Build cuda_13.0.r13.0/compiler.36424714_0"
        /*0030*/ 	.string	"-arch sm_100 -m 64 "



//--------------------- .note.nv.cuinfo           --------------------------
	.section	.note.nv.cuinfo,"",@"SHT_NOTE"
	.sectionflags	@"SHF_NOTE_NV_CUINFO"
        /*0018*/ 	.short	0x0002
        /*001a*/ 	.short	0x0064
        /*001c*/ 	.short	0x0082
	.zero		2


//--------------------- .nv.info                  --------------------------
	.section	.nv.info,"",@"SHT_CUDA_INFO"
	.align	4


	//----- nvinfo : EIATTR_REGCOUNT
	.align		4
        /*0000*/ 	.byte	0x04, 0x2f
        /*0002*/ 	.short	(.L_5 - .L_4)
	.align		4
.L_4:
        /*0004*/ 	.word	index@(_Z12tiny_defaultv)
        /*0008*/ 	.word	0x00000018


	//----- nvinfo : EIATTR_FRAME_SIZE
	.align		4
.L_5:
        /*000c*/ 	.byte	0x04, 0x11
        /*000e*/ 	.short	(.L_7 - .L_6)
	.align		4
.L_6:
        /*0010*/ 	.word	index@(_Z12tiny_defaultv)
        /*0014*/ 	.word	0x00000000


	//----- nvinfo : EIATTR_REGCOUNT
	.align		4
.L_7:
        /*0018*/ 	.byte	0x04, 0x2f
        /*001a*/ 	.short	(.L_9 - .L_8)
	.align		4
.L_8:
        /*001c*/ 	.word	index@(_Z6workeri)
        /*0020*/ 	.word	0x00000018


	//----- nvinfo : EIATTR_FRAME_SIZE
	.align		4
.L_9:
        /*0024*/ 	.byte	0x04, 0x11
        /*0026*/ 	.short	(.L_11 - .L_10)
	.align		4
.L_10:
        /*0028*/ 	.word	index@(_Z6workeri)
        /*002c*/ 	.word	0x00000008


	//----- nvinfo : EIATTR_MIN_STACK_SIZE
	.align		4
.L_11:
        /*0030*/ 	.byte	0x04, 0x12
        /*0032*/ 	.short	(.L_13 - .L_12)
	.align		4
.L_12:
        /*0034*/ 	.word	index@(_Z6workeri)
        /*0038*/ 	.word	0x00000008


	//----- nvinfo : EIATTR_MIN_STACK_SIZE
	.align		4
.L_13:
        /*003c*/ 	.byte	0x04, 0x12
        /*003e*/ 	.short	(.L_15 - .L_14)
	.align		4
.L_14:
        /*0040*/ 	.word	index@(_Z12tiny_defaultv)
        /*0044*/ 	.word	0x00000000
.L_15:


//--------------------- .nv.compat                --------------------------
	.section	.nv.compat,"",@"SHT_CUDA_COMPAT_INFO"
	.align	4
        /*0000*/ 	.byte	0x02, 0x09, 0x00, 0x00, 0x02, 0x02, 0x01, 0x00, 0x02, 0x05, 0x05, 0x00, 0x03, 0x07, 0x01, 0x01
        /*0010*/ 	.byte	0x02, 0x03, 0x00, 0x00, 0x02, 0x06, 0x01, 0x00, 0x04, 0x0b, 0x08, 0x00, 0x09, 0x00, 0x00, 0x00
        /*0020*/ 	.byte	0x00, 0x00, 0x00, 0x00


//--------------------- .nv.info._Z6workeri       --------------------------
	.section	.nv.info._Z6workeri,"",@"SHT_CUDA_INFO"
	.sectionflags	@""
	.align	4


	//----- nvinfo : EIATTR_CUDA_API_VERSION
	.align		4
        /*0000*/ 	.byte	0x04, 0x37
        /*0002*/ 	.short	(.L_17 - .L_16)
.L_16:
        /*0004*/ 	.word	0x00000082


	//----- nvinfo : EIATTR_KPARAM_INFO
	.align		4
.L_17:
        /*0008*/ 	.byte	0x04, 0x17
        /*000a*/ 	.short	(.L_19 - .L_18)
.L_18:
        /*000c*/ 	.word	0x00000000
        /*0010*/ 	.short	0x0000
        /*0012*/ 	.short	0x0000
        /*0014*/ 	.byte	0x00, 0xf0, 0x11, 0x00


	//----- nvinfo : EIATTR_SPARSE_MMA_MASK
	.align		4
.L_19:
        /*0018*/ 	.byte	0x03, 0x50
        /*001a*/ 	.short	0x0000


	//----- nvinfo : EIATTR_MAXREG_COUNT
	.align		4
        /*001c*/ 	.byte	0x03, 0x1b
        /*001e*/ 	.short	0x00ff


	//----- nvinfo : EIATTR_EXTERNS
	.align		4
        /*0020*/ 	.byte	0x04, 0x0f
        /*0022*/ 	.short	(.L_21 - .L_20)


	//   ....[0]....
	.align		4
.L_20:
        /*0024*/ 	.word	index@(vprintf)


	//----- nvinfo : EIATTR_MERCURY_ISA_VERSION
	.align		4
.L_21:
        /*0028*/ 	.byte	0x03, 0x5f
        /*002a*/ 	.short	0x0101


	//----- nvinfo : EIATTR_VRC_CTA_INIT_COUNT
	.align		4
        /*002c*/ 	.byte	0x02, 0x4a
	.zero		1
	.zero		1


	//----- nvinfo : EIATTR_SYSCALL_OFFSETS
	.align		4
        /*0030*/ 	.byte	0x04, 0x46
        /*0032*/ 	.short	(.L_23 - .L_22)


	//   ....[0]....
.L_22:
        /*0034*/ 	.word	0x00000130


	//   ....[1]....
        /*0038*/ 	.word	0x000001d0


	//----- nvinfo : EIATTR_EXIT_INSTR_OFFSETS
	.align		4
.L_23:
        /*003c*/ 	.byte	0x04, 0x1c
        /*003e*/ 	.short	(.L_25 - .L_24)


	//   ....[0]....
.L_24:
        /*0040*/ 	.word	0x00000080


	//   ....[1]....
        /*0044*/ 	.word	0x000001e0


	//----- nvinfo : EIATTR_CRS_STACK_SIZE
	.align		4
.L_25:
        /*0048*/ 	.byte	0x04, 0x1e
        /*004a*/ 	.short	(.L_27 - .L_26)
.L_26:
        /*004c*/ 	.word	0x00000000


	//----- nvinfo : EIATTR_CBANK_PARAM_SIZE
	.align		4
.L_27:
        /*0050*/ 	.byte	0x03, 0x19
        /*0052*/ 	.short	0x0004


	//----- nvinfo : EIATTR_PARAM_CBANK
	.align		4
        /*0054*/ 	.byte	0x04, 0x0a
        /*0056*/ 	.short	(.L_29 - .L_28)
	.align		4
.L_28:
        /*0058*/ 	.word	index@(.nv.constant0._Z6workeri)
        /*005c*/ 	.short	0x0380
        /*005e*/ 	.short	0x0004


	//----- nvinfo : EIATTR_SW_WAR
	.align		4
.L_29:
        /*0060*/ 	.byte	0x04, 0x36
        /*0062*/ 	.short	(.L_31 - .L_30)
.L_30:
        /*0064*/ 	.word	0x00000008
.L_31:


//--------------------- .nv.info._Z12tiny_defaultv --------------------------
	.section	.nv.info._Z12tiny_defaultv,"",@"SHT_CUDA_INFO"
	.sectionflags	@""
	.align	4


	//----- nvinfo : EIATTR_CUDA_API_VERSION
	.align		4
        /*0000*/ 	.byte	0x04, 0x37
        /*0002*/ 	.short	(.L_33 - .L_32)
.L_32:
        /*0004*/ 	.word	0x00000082


	//----- nvinfo : EIATTR_SPARSE_MMA_MASK
	.align		4
.L_33:
        /*0008*/ 	.byte	0x03, 0x50
        /*000a*/ 	.short	0x0000


	//----- nvinfo : EIATTR_MAXREG_COUNT
	.align		4
        /*000c*/ 	.byte	0x03, 0x1b
        /*000e*/ 	.short	0x00ff


	//----- nvinfo : EIATTR_EXTERNS
	.align		4
        /*0010*/ 	.byte	0x04, 0x0f
        /*0012*/ 	.short	(.L_35 - .L_34)


	//   ....[0]....
	.align		4
.L_34:
        /*0014*/ 	.word	index@(vprintf)


	//----- nvinfo : EIATTR_MERCURY_ISA_VERSION
	.align		4
.L_35:
        /*0018*/ 	.byte	0x03, 0x5f
        /*001a*/ 	.short	0x0101


	//----- nvinfo : EIATTR_VRC_CTA_INIT_COUNT
	.align		4
        /*001c*/ 	.byte	0x02, 0x4a
	.zero		1
	.zero		1


	//----- nvinfo : EIATTR_SYSCALL_OFFSETS
	.align		4
        /*0020*/ 	.byte	0x04, 0x46
        /*0022*/ 	.short	(.L_37 - .L_36)


	//   ....[0]....
.L_36:
        /*0024*/ 	.word	0x000000c0


	//   ....[1]....
        /*0028*/ 	.word	0x000001e0


	//----- nvinfo : EIATTR_EXIT_INSTR_OFFSETS
	.align		4
.L_37:
        /*002c*/ 	.byte	0x04, 0x1c
        /*002e*/ 	.short	(.L_39 - .L_38)


	//   ....[0]....
.L_38:
        /*0030*/ 	.word	0x00000160


	//   ....[1]....
        /*0034*/ 	.word	0x000001f0


	//----- nvinfo : EIATTR_CRS_STACK_SIZE
	.align		4
.L_39:
        /*0038*/ 	.byte	0x04, 0x1e
        /*003a*/ 	.short	(.L_41 - .L_40)
.L_40:
        /*003c*/ 	.word	0x00000000


	//----- nvinfo : EIATTR_SW_WAR
	.align		4
.L_41:
        /*0040*/ 	.byte	0x04, 0x36
        /*0042*/ 	.short	(.L_43 - .L_42)
.L_42:
        /*0044*/ 	.word	0x00000008
.L_43:


//--------------------- .nv.callgraph             --------------------------
	.section	.nv.callgraph,"",@"SHT_CUDA_CALLGRAPH"
	.align	4
	.sectionentsize	8
	.align		4
        /*0000*/ 	.word	0x00000000
	.align		4
        /*0004*/ 	.word	0xffffffff
	.align		4
        /*0008*/ 	.word	index@(_Z6workeri)
	.align		4
        /*000c*/ 	.word	index@(vprintf)
	.align		4
        /*0010*/ 	.word	index@(_Z12tiny_defaultv)
	.align		4
        /*0014*/ 	.word	index@(vprintf)
	.align		4
        /*0018*/ 	.word	0x00000000
	.align		4
        /*001c*/ 	.word	0xfffffffe
	.align		4
        /*0020*/ 	.word	0x00000000
	.align		4
        /*0024*/ 	.word	0xfffffffd
	.align		4
        /*0028*/ 	.word	0x00000000
	.align		4
        /*002c*/ 	.word	0xfffffffc


//--------------------- .nv.constant4             --------------------------
	.section	.nv.constant4,"a",@progbits
	.align	8
	.align		8
.nv.constant4:
        /*0000*/ 	.dword	vprintf
	.align		8
        /*0008*/ 	.dword	$str
	.align		8
        /*0010*/ 	.dword	$str$1
	.align		8
        /*0018*/ 	.dword	$str$2
	.align		8
        /*0020*/ 	.dword	$str$3


//--------------------- .text._Z6workeri          --------------------------
	.section	.text._Z6workeri,"ax",@progbits
	.align	128
        .global         _Z6workeri
        .type           _Z6workeri,@function
        .size           _Z6workeri,(.L_x_8 - _Z6workeri)
        .other          _Z6workeri,@"STO_CUDA_ENTRY STV_DEFAULT"
_Z6workeri:
.text._Z6workeri:
[----:B------:R-:W0:Y:S01]  /*0000*/  LDC R1, c[0x0][0x37c] ;  /* 0x0000df00ff017b82 */ /* 0x000e220000000800 */
[----:B------:R-:W1:Y:S01]  /*0010*/  S2R R0, SR_TID.X ;  /* 0x0000000000007919 */ /* 0x000e620000002100 */
[----:B------:R-:W2:Y:S01]  /*0020*/  LDCU UR4, c[0x0][0x2f8] ;  /* 0x00005f00ff0477ac */ /* 0x000ea20008000800 */
[----:B0-----:R-:W-:Y:S01]  /*0030*/  VIADD R1, R1, 0xfffffff8 ;  /* 0xfffffff801017836 */ /* 0x001fe20000000000 */
[----:B------:R-:W0:Y:S04]  /*0040*/  LDCU UR5, c[0x0][0x2fc] ;  /* 0x00005f80ff0577ac */ /* 0x000e280008000800 */
[----:B--2---:R-:W-:-:S05]  /*0050*/  IADD3 R16, P1, PT, R1, UR4, RZ ;  /* 0x0000000401107c10 */ /* 0x004fca000ff3e0ff */
[----:B0-----:R-:W-:Y:S01]  /*0060*/  IMAD.X R17, RZ, RZ, UR5, P1 ;  /* 0x00000005ff117e24 */ /* 0x001fe200088e06ff */
[----:B-1----:R-:W-:-:S13]  /*0070*/  ISETP.NE.AND P0, PT, R0, RZ, PT ;  /* 0x000000ff0000720c */ /* 0x002fda0003f05270 */
[----:B------:R-:W-:Y:S05]  /*0080*/  @P0 EXIT ;  /* 0x000000000000094d */ /* 0x000fea0003800000 */
[----:B------:R-:W0:Y:S01]  /*0090*/  LDC R0, c[0x0][0x380] ;  /* 0x0000e000ff007b82 */ /* 0x000e220000000800 */
[----:B------:R-:W-:Y:S01]  /*00a0*/  MOV R2, 0x0 ;  /* 0x0000000000027802 */ /* 0x000fe20000000f00 */
[----:B------:R-:W1:Y:S01]  /*00b0*/  LDCU.64 UR4, c[0x4][0x18] ;  /* 0x01000300ff0477ac */ /* 0x000e620008000a00 */
[----:B------:R-:W-:Y:S01]  /*00c0*/  IMAD.MOV.U32 R6, RZ, RZ, R16 ;  /* 0x000000ffff067224 */ /* 0x000fe200078e0010 */
[----:B------:R-:W-:-:S04]  /*00d0*/  MOV R7, R17 ;  /* 0x0000001100077202 */ /* 0x000fc80000000f00 */
[----:B------:R2:W3:Y:S01]  /*00e0*/  LDC.64 R8, c[0x4][R2] ;  /* 0x0100000002087b82 */ /* 0x0004e20000000a00 */
[----:B-1----:R-:W-:Y:S01]  /*00f0*/  MOV R4, UR4 ;  /* 0x0000000400047c02 */ /* 0x002fe20008000f00 */
[----:B------:R-:W-:Y:S01]  /*0100*/  IMAD.U32 R5, RZ, RZ, UR5 ;  /* 0x00000005ff057e24 */ /* 0x000fe2000f8e00ff */
[----:B0-----:R2:W-:Y:S06]  /*0110*/  STL [R1], R0 ;  /* 0x0000000001007387 */ /* 0x0015ec0000100800 */
[----:B------:R-:W-:-:S07]  /*0120*/  LEPC R20, `(.L_x_0) ;  /* 0x000000001014794e */ /* 0x000fce0000000000 */
[----:B--23--:R-:W-:Y:S05]  /*0130*/  CALL.ABS.NOINC R8 ;  /* 0x0000000008007343 */ /* 0x00cfea0003c00000 */
.L_x_0:
[----:B------:R-:W0:Y:S01]  /*0140*/  LDC R0, c[0x0][0x380] ;  /* 0x0000e000ff007b82 */ /* 0x000e220000000800 */
[----:B------:R-:W1:Y:S01]  /*0150*/  LDCU.64 UR4, c[0x4][0x20] ;  /* 0x01000400ff0477ac */ /* 0x000e620008000a00 */
[----:B------:R-:W-:Y:S01]  /*0160*/  IMAD.MOV.U32 R6, RZ, RZ, R16 ;  /* 0x000000ffff067224 */ /* 0x000fe200078e0010 */
[----:B------:R-:W-:-:S05]  /*0170*/  MOV R7, R17 ;  /* 0x0000001100077202 */ /* 0x000fca0000000f00 */
[----:B------:R-:W2:Y:S01]  /*0180*/  LDC.64 R2, c[0x4][R2] ;  /* 0x0100000002027b82 */ /* 0x000ea20000000a00 */
[----:B-1----:R-:W-:Y:S01]  /*0190*/  IMAD.U32 R4, RZ, RZ, UR4 ;  /* 0x00000004ff047e24 */ /* 0x002fe2000f8e00ff */
[----:B------:R-:W-:Y:S01]  /*01a0*/  MOV R5, UR5 ;  /* 0x0000000500057c02 */ /* 0x000fe20008000f00 */
[----:B0-----:R0:W-:Y:S06]  /*01b0*/  STL [R1], R0 ;  /* 0x0000000001007387 */ /* 0x0011ec0000100800 */
[----:B------:R-:W-:-:S07]  /*01c0*/  LEPC R20, `(.L_x_1) ;  /* 0x000000001014794e */ /* 0x000fce0000000000 */
[----:B0-2---:R-:W-:Y:S05]  /*01d0*/  CALL.ABS.NOINC R2 ;  /* 0x0000000002007343 */ /* 0x005fea0003c00000 */
.L_x_1:
[----:B------:R-:W-:Y:S05]  /*01e0*/  EXIT ;  /* 0x000000000000794d */ /* 0x000fea0003800000 */
.L_x_2:
[----:B------:R-:W-:-:S00]  /*01f0*/  BRA `(.L_x_2) ;  /* 0xfffffffc00fc7947 */ /* 0x000fc0000383ffff */
[----:B------:R-:W-:-:S00]  /*0200*/  NOP ;  /* 0x0000000000007918 */ /* 0x000fc00000000000 */
[----:B------:R-:W-:-:S00]  /*0210*/  NOP ;  /* 0x0000000000007918 */ /* 0x000fc00000000000 */
[----:B------:R-:W-:-:S00]  /*0220*/  NOP ;  /* 0x0000000000007918 */ /* 0x000fc00000000000 */
[----:B------:R-:W-:-:S00]  /*0230*/  NOP ;  /* 0x0000000000007918 */ /* 0x000fc00000000000 */
[----:B------:R-:W-:-:S00]  /*0240*/  NOP ;  /* 0x0000000000007918 */ /* 0x000fc00000000000 */
[----:B------:R-:W-:-:S00]  /*0250*/  NOP ;  /* 0x0000000000007918 */ /* 0x000fc00000000000 */
[----:B------:R-:W-:-:S00]  /*0260*/  NOP ;  /* 0x0000000000007918 */ /* 0x000fc00000000000 */
[----:B------:R-:W-:-:S00]  /*0270*/  NOP ;  /* 0x0000000000007918 */ /* 0x000fc00000000000 */
.L_x_8:


//--------------------- .text._Z12tiny_defaultv   --------------------------
	.section	.text._Z12tiny_defaultv,"ax",@progbits
	.align	128
        .global         _Z12tiny_defaultv
        .type           _Z12tiny_defaultv,@function
        .size           _Z12tiny_defaultv,(.L_x_9 - _Z12tiny_defaultv)
        .other          _Z12tiny_defaultv,@"STO_CUDA_ENTRY STV_DEFAULT"
_Z12tiny_defaultv:
.text._Z12tiny_defaultv:
[----:B------:R-:W0:Y:S01]  /*0000*/  LDC R1, c[0x0][0x37c] ;  /* 0x0000df00ff017b82 */ /* 0x000e220000000800 */
[----:B------:R-:W1:Y:S01]  /*0010*/  S2R R16, SR_TID.X ;  /* 0x0000000000107919 */ /* 0x000e620000002100 */
[----:B------:R-:W-:Y:S01]  /*0020*/  BSSY.RECONVERGENT B6, `(.L_x_3) ;  /* 0x000000b000067945 */ /* 0x000fe20003800200 */
[----:B-1----:R-:W-:-:S13]  /*0030*/  ISETP.NE.AND P0, PT, R16, RZ, PT ;  /* 0x000000ff1000720c */ /* 0x002fda0003f05270 */
[----:B------:R-:W-:Y:S05]  /*0040*/  @P0 BRA `(.L_x_4) ;  /* 0x0000000000200947 */ /* 0x000fea0003800000 */
[----:B------:R-:W-:Y:S01]  /*0050*/  MOV R0, 0x0 ;  /* 0x0000000000007802 */ /* 0x000fe20000000f00 */
[----:B------:R-:W1:Y:S01]  /*0060*/  LDCU.64 UR4, c[0x4][0x8] ;  /* 0x01000100ff0477ac */ /* 0x000e620008000a00 */
[----:B------:R-:W-:Y:S02]  /*0070*/  CS2R R6, SRZ ;  /* 0x0000000000067805 */ /* 0x000fe4000001ff00 */
[----:B------:R2:W3:Y:S01]  /*0080*/  LDC.64 R2, c[0x4][R0] ;  /* 0x0100000000027b82 */ /* 0x0004e20000000a00 */
[----:B-1----:R-:W-:Y:S02]  /*0090*/  IMAD.U32 R4, RZ, RZ, UR4 ;  /* 0x00000004ff047e24 */ /* 0x002fe4000f8e00ff */
[----:B--2---:R-:W-:-:S07]  /*00a0*/  IMAD.U32 R5, RZ, RZ, UR5 ;  /* 0x00000005ff057e24 */ /* 0x004fce000f8e00ff */
[----:B------:R-:W-:-:S07]  /*00b0*/  LEPC R20, `(.L_x_4) ;  /* 0x000000001014794e */ /* 0x000fce0000000000 */
[----:B0--3--:R-:W-:Y:S05]  /*00c0*/  CALL.ABS.NOINC R2 ;  /* 0x0000000002007343 */ /* 0x009fea0003c00000 */
.L_x_4:
[----:B------:R-:W-:Y:S05]  /*00d0*/  BSYNC.RECONVERGENT B6 ;  /* 0x0000000000067941 */ /* 0x000fea0003800200 */
.L_x_3:
[----:B------:R-:W-:-:S07]  /*00e0*/  CS2R R2, SR_CLOCKLO ;  /* 0x0000000000027805 */ /* 0x000fce0000015000 */
.L_x_5:
[----:B------:R-:W-:-:S06]  /*00f0*/  CS2R R4, SR_CLOCKLO ;  /* 0x0000000000047805 */ /* 0x000fcc0000015000 */
[----:B------:R-:W-:-:S05]  /*0100*/  IADD3 R0, P0, PT, -R2, R4, RZ ;  /* 0x0000000402007210 */ /* 0x000fca0007f1e1ff */
[----:B------:R-:W-:Y:S01]  /*0110*/  IMAD.X R4, R5, 0x1, ~R3, P0 ;  /* 0x0000000105047824 */ /* 0x000fe200000e0e03 */
[----:B------:R-:W-:-:S04]  /*0120*/  ISETP.GE.U32.AND P0, PT, R0, 0x5f5e100, PT ;  /* 0x05f5e1000000780c */ /* 0x000fc80003f06070 */
[----:B------:R-:W-:-:S13]  /*0130*/  ISETP.GE.U32.AND.EX P0, PT, R4, RZ, PT, P0 ;  /* 0x000000ff0400720c */ /* 0x000fda0003f06100 */
[----:B------:R-:W-:Y:S05]  /*0140*/  @!P0 BRA `(.L_x_5) ;  /* 0xfffffffc00e88947 */ /* 0x000fea000383ffff */
[----:B------:R-:W-:-:S13]  /*0150*/  ISETP.NE.AND P0, PT, R16, RZ, PT ;  /* 0x000000ff1000720c */ /* 0x000fda0003f05270 */
[----:B------:R-:W-:Y:S05]  /*0160*/  @P0 EXIT ;  /* 0x000000000000094d */ /* 0x000fea0003800000 */
        /* <DEDUP_REMOVED lines=8> */
.L_x_6:
[----:B------:R-:W-:Y:S05]  /*01f0*/  EXIT ;  /* 0x000000000000794d */ /* 0x000fea0003800000 */
.L_x_7:
        /* <DEDUP_REMOVED lines=16> */
.L_x_9:


//--------------------- .nv.global.init           --------------------------
	.section	.nv.global.init,"aw",@progbits
.nv.global.init:
	.type		$str$1,@object
	.size		$str$1,($str$3 - $str$1)
$str$1:
        /*0000*/ 	.byte	0x64, 0x65, 0x66, 0x61, 0x75, 0x6c, 0x74, 0x20, 0x73, 0x74, 0x72, 0x65, 0x61, 0x6d, 0x20, 0x65
        /*0010*/ 	.byte	0x6e, 0x64, 0x65, 0x64, 0x0a, 0x0a, 0x00
	.type		$str$3,@object
	.size		$str$3,($str$2 - $str$3)
$str$3:
        /*0017*/ 	.byte	0x5b, 0x73, 0x74, 0x72, 0x65, 0x61, 0x6d, 0x20, 0x25, 0x64, 0x5d, 0x20, 0x62, 0x6c, 0x6f, 0x63
        /*0027*/ 	.byte	0x6b, 0x20, 0x65, 0x6e, 0x64, 0x0a, 0x0a, 0x00
	.type		$str$2,@object
	.size		$str$2,($str - $str$2)
$str$2:
        /*002f*/ 	.byte	0x5b, 0x73, 0x74, 0x72, 0x65, 0x61, 0x6d, 0x20, 0x25, 0x64, 0x5d, 0x20, 0x62, 0x6c, 0x6f, 0x63
        /*003f*/ 	.byte	0x6b, 0x20, 0x73, 0x74, 0x61, 0x72, 0x74, 0x0a, 0x00
	.type		$str,@object
	.size		$str,(.L_0 - $str)
$str:
        /*0048*/ 	.byte	0x64, 0x65, 0x66, 0x61, 0x75, 0x6c, 0x74, 0x20, 0x73, 0x74, 0x72, 0x65, 0x61, 0x6d, 0x20, 0x73
        /*0058*/ 	.byte	0x74, 0x61, 0x72, 0x74, 0x65, 0x64, 0x20, 0x0a, 0x00
.L_0:


//--------------------- .nv.shared.reserved.0     --------------------------
	.section	.nv.shared.reserved.0,"aw",@nobits
	.weak		__nv_reservedSMEM_offset_0_alias
	.size		__nv_reservedSMEM_offset_0_alias, 0, 64
	.other		__nv_reservedSMEM_offset_0_alias,@"STO_CUDA_RESERVED_SHARED STV_DEFAULT"
__nv_reservedSMEM_offset_0_alias:
	.zero		0
	.zero		64


//--------------------- .nv.constant0._Z6workeri  --------------------------
	.section	.nv.constant0._Z6workeri,"a",@progbits
	.sectionflags	@""
	.align	4
.nv.constant0._Z6workeri:
	.zero		900


//--------------------- .nv.constant0._Z12tiny_defaultv --------------------------
	.section	.nv.constant0._Z12tiny_defaultv,"a",@progbits
	.sectionflags	@""
	.align	4
.nv.constant0._Z12tiny_defaultv:
	.zero		896


//--------------------- SYMBOLS --------------------------

	.type		.nv.reservedSmem.offset0,@object
	.size		.nv.reservedSmem.offset0,0x4
	.type		vprintf,@function
